	.headerflags	@"EF_CUDA_TEXMODE_UNIFIED EF_CUDA_64BIT_ADDRESS EF_CUDA_ACCELERATORS EF_CUDA_SM90 EF_CUDA_VIRTUAL_SM(EF_CUDA_SM90)"
	.elftype	@"ET_EXEC"


//--------------------- .nv.info                  --------------------------
	.section	.nv.info,"",@"SHT_CUDA_INFO"
	.align	4


	//----- nvinfo : EIATTR_REGCOUNT
	.align		4
        /*0000*/ 	.byte	0x04, 0x2f
        /*0002*/ 	.short	(.L_2 - .L_1)
	.align		4
.L_1:
        /*0004*/ 	.word	index@(triton_poi_fused_add_leaky_relu_mean_mul_rsqrt_2)
        /*0008*/ 	.word	0x00000018


	//----- nvinfo : EIATTR_MIN_STACK_SIZE
	.align		4
.L_2:
        /*000c*/ 	.byte	0x04, 0x12
        /*000e*/ 	.short	(.L_4 - .L_3)
	.align		4
.L_3:
        /*0010*/ 	.word	index@(triton_poi_fused_add_leaky_relu_mean_mul_rsqrt_2)
        /*0014*/ 	.word	0x00000000


	//----- nvinfo : EIATTR_FRAME_SIZE
	.align		4
.L_4:
        /*0018*/ 	.byte	0x04, 0x11
        /*001a*/ 	.short	(.L_6 - .L_5)
	.align		4
.L_5:
        /*001c*/ 	.word	index@(triton_poi_fused_add_leaky_relu_mean_mul_rsqrt_2)
        /*0020*/ 	.word	0x00000000


	//----- nvinfo : EIATTR_MIN_STACK_SIZE
	.align		4
.L_6:
        /*0024*/ 	.byte	0x04, 0x12
        /*0026*/ 	.short	(.L_8 - .L_7)
	.align		4
.L_7:
        /*0028*/ 	.word	index@(triton_poi_fused_add_leaky_relu_mean_mul_rsqrt_2)
        /*002c*/ 	.word	0x00000000
.L_8:


//--------------------- .nv.info.triton_poi_fused_add_leaky_relu_mean_mul_rsqrt_2 --------------------------
	.section	.nv.info.triton_poi_fused_add_leaky_relu_mean_mul_rsqrt_2,"",@"SHT_CUDA_INFO"
	.sectionflags	@""
	.align	4


	//----- nvinfo : EIATTR_CUDA_API_VERSION
	.align		4
        /*0000*/ 	.byte	0x04, 0x37
        /*0002*/ 	.short	(.L_10 - .L_9)
.L_9:
        /*0004*/ 	.word	0x0000007c


	//----- nvinfo : EIATTR_KPARAM_INFO
	.align		4
.L_10:
        /*0008*/ 	.byte	0x04, 0x17
        /*000a*/ 	.short	(.L_12 - .L_11)
.L_11:
        /*000c*/ 	.word	0x00000000
        /*0010*/ 	.short	0x0003
        /*0012*/ 	.short	0x0014
        /*0014*/ 	.byte	0x00, 0xf0, 0x11, 0x00


	//----- nvinfo : EIATTR_KPARAM_INFO
	.align		4
.L_12:
        /*0018*/ 	.byte	0x04, 0x17
        /*001a*/ 	.short	(.L_14 - .L_13)
.L_13:
        /*001c*/ 	.word	0x00000000
        /*0020*/ 	.short	0x0002
        /*0022*/ 	.short	0x0010
        /*0024*/ 	.byte	0x00, 0xf0, 0x11, 0x00


	//----- nvinfo : EIATTR_KPARAM_INFO
	.align		4
.L_14:
        /*0028*/ 	.byte	0x04, 0x17
        /*002a*/ 	.short	(.L_16 - .L_15)
.L_15:
        /*002c*/ 	.word	0x00000000
        /*0030*/ 	.short	0x0001
        /*0032*/ 	.short	0x0008
        /*0034*/ 	.byte	0x00, 0xf4, 0x21, 0x00


	//----- nvinfo : EIATTR_KPARAM_INFO
	.align		4
.L_16:
        /*0038*/ 	.byte	0x04, 0x17
        /*003a*/ 	.short	(.L_18 - .L_17)
.L_17:
        /*003c*/ 	.word	0x00000000
        /*0040*/ 	.short	0x0000
        /*0042*/ 	.short	0x0000
        /*0044*/ 	.byte	0x00, 0xf4, 0x21, 0x00


	//----- nvinfo : EIATTR_SPARSE_MMA_MASK
	.align		4
.L_18:
        /*0048*/ 	.byte	0x03, 0x50
        /*004a*/ 	.short	0x0000


	//----- nvinfo : EIATTR_MAXREG_COUNT
	.align		4
        /*004c*/ 	.byte	0x03, 0x1b
        /*004e*/ 	.short	0x00ff


	//----- nvinfo : EIATTR_EXIT_INSTR_OFFSETS
	.align		4
        /*0050*/ 	.byte	0x04, 0x1c
        /*0052*/ 	.short	(.L_20 - .L_19)


	//   ....[0]....
.L_19:
        /*0054*/ 	.word	0x00000360


	//   ....[1]....
        /*0058*/ 	.word	0x00000380


	//----- nvinfo : EIATTR_REQNTID
	.align		4
.L_20:
        /*005c*/ 	.byte	0x04, 0x10
        /*005e*/ 	.short	(.L_22 - .L_21)
.L_21:
        /*0060*/ 	.word	0x00000080
        /*0064*/ 	.word	0x00000001
        /*0068*/ 	.word	0x00000001


	//----- nvinfo : EIATTR_CBANK_PARAM_SIZE
	.align		4
.L_22:
        /*006c*/ 	.byte	0x03, 0x19
        /*006e*/ 	.short	0x0018


	//----- nvinfo : EIATTR_PARAM_CBANK
	.align		4
        /*0070*/ 	.byte	0x04, 0x0a
        /*0072*/ 	.short	(.L_24 - .L_23)
	.align		4
.L_23:
        /*0074*/ 	.word	index@(.nv.constant0.triton_poi_fused_add_leaky_relu_mean_mul_rsqrt_2)
        /*0078*/ 	.short	0x0210
        /*007a*/ 	.short	0x0018


	//----- nvinfo : EIATTR_SW_WAR
	.align		4
.L_24:
        /*007c*/ 	.byte	0x04, 0x36
        /*007e*/ 	.short	(.L_26 - .L_25)
.L_25:
        /*0080*/ 	.word	0x00000008
.L_26:


//--------------------- .nv.callgraph             --------------------------
	.section	.nv.callgraph,"",@"SHT_CUDA_CALLGRAPH"
	.align	4
	.sectionentsize	8
	.align		4
        /*0000*/ 	.word	0x00000000
	.align		4
        /*0004*/ 	.word	0xffffffff
	.align		4
        /*0008*/ 	.word	0x00000000
	.align		4
        /*000c*/ 	.word	0xfffffffe
	.align		4
        /*0010*/ 	.word	0x00000000
	.align		4
        /*0014*/ 	.word	0xfffffffd
	.align		4
        /*0018*/ 	.word	0x00000000
	.align		4
        /*001c*/ 	.word	0xfffffffc


//--------------------- .nv.constant4             --------------------------
	.section	.nv.constant4,"a",@progbits
	.align	8
	.align		8
.nv.constant4:
        /*0000*/ 	.dword	_$_str


//--------------------- .text.triton_poi_fused_add_leaky_relu_mean_mul_rsqrt_2 --------------------------
	.section	.text.triton_poi_fused_add_leaky_relu_mean_mul_rsqrt_2,"ax",@progbits
	.align	128
        .global         triton_poi_fused_add_leaky_relu_mean_mul_rsqrt_2
        .type           triton_poi_fused_add_leaky_relu_mean_mul_rsqrt_2,@function
        .size           triton_poi_fused_add_leaky_relu_mean_mul_rsqrt_2,(.L_x_1 - triton_poi_fused_add_leaky_relu_mean_mul_rsqrt_2)
        .other          triton_poi_fused_add_leaky_relu_mean_mul_rsqrt_2,@"STO_CUDA_ENTRY STV_DEFAULT"
triton_poi_fused_add_leaky_relu_mean_mul_rsqrt_2:
.text.triton_poi_fused_add_leaky_relu_mean_mul_rsqrt_2:
[----:B------:R-:W0:Y:S01]  /*0000*/  LDC R1, c[0x0][0x28] ;  /* 0x00000a00ff017b82 */ /* 0x000e220000000800 */
[----:B------:R-:W1:Y:S07]  /*0010*/  S2R R5, SR_TID.X ;  /* 0x0000000000057919 */ /* 0x000e6e0000002100 */
[----:B------:R-:W2:Y:S01]  /*0020*/  LDC.64 R2, c[0x0][0x218] ;  /* 0x00008600ff027b82 */ /* 0x000ea20000000a00 */
[----:B------:R-:W-:Y:S01]  /*0030*/  HFMA2.MMA R21, -RZ, RZ, 0, 0 ;  /* 0x00000000ff157435 */ /* 0x000fe200000001ff */
[----:B------:R-:W-:Y:S01]  /*0040*/  ULDC.64 UR4, c[0x0][0x208] ;  /* 0x0000820000047ab9 */ /* 0x000fe20000000a00 */
[----:B------:R-:W3:Y:S01]  /*0050*/  S2R R0, SR_CTAID.X ;  /* 0x0000000000007919 */ /* 0x000ee20000002500 */
[----:B------:R-:W-:Y:S01]  /*0060*/  HFMA2.MMA R19, -RZ, RZ, 0, 0 ;  /* 0x00000000ff137435 */ /* 0x000fe200000001ff */
[----:B------:R-:W-:Y:S01]  /*0070*/  MOV R17, RZ ;  /* 0x000000ff00117202 */ /* 0x000fe20000000f00 */
[----:B------:R-:W-:Y:S01]  /*0080*/  ULDC UR6, c[0x0][0x220] ;  /* 0x0000880000067ab9 */ /* 0x000fe20000000800 */
[----:B-1----:R-:W-:-:S04]  /*0090*/  LOP3.LUT R5, R5, 0x7f, RZ, 0xc0, !PT ;  /* 0x0000007f05057812 */ /* 0x002fc800078ec0ff */
[----:B---3--:R-:W-:-:S04]  /*00a0*/  LEA R5, R0, R5, 0x7 ;  /* 0x0000000500057211 */ /* 0x008fc800078e38ff */
[C---:B------:R-:W-:Y:S01]  /*00b0*/  ISETP.GE.AND P0, PT, R5.reuse, 0x310, PT ;  /* 0x000003100500780c */ /* 0x040fe20003f06270 */
[----:B------:R-:W-:-:S05]  /*00c0*/  IMAD.HI R0, R5, 0x5397829d, RZ ;  /* 0x5397829d05007827 */ /* 0x000fca00078e02ff */
[----:B------:R-:W-:-:S04]  /*00d0*/  SHF.R.U32.HI R7, RZ, 0x1f, R0 ;  /* 0x0000001fff077819 */ /* 0x000fc80000011600 */
[CC--:B------:R-:W-:Y:S02]  /*00e0*/  LEA.HI.SX32 R4, R0.reuse, R7.reuse, 0x1c ;  /* 0x0000000700047211 */ /* 0x0c0fe400078fe2ff */
[----:B------:R-:W-:Y:S02]  /*00f0*/  LEA.HI.SX32 R7, R0, R7, 0x1a ;  /* 0x0000000700077211 */ /* 0x000fe400078fd2ff */
[----:B------:R-:W-:Y:S01]  /*0100*/  MOV R0, RZ ;  /* 0x000000ff00007202 */ /* 0x000fe20000000f00 */
[----:B------:R-:W-:-:S04]  /*0110*/  IMAD R4, R4, -0x31, R5 ;  /* 0xffffffcf04047824 */ /* 0x000fc800078e0205 */
[----:B------:R-:W-:-:S04]  /*0120*/  IMAD R11, R7, 0xc4, R4 ;  /* 0x000000c4070b7824 */ /* 0x000fc800078e0204 */
[--C-:B--2---:R-:W-:Y:S01]  /*0130*/  IMAD.WIDE R6, R11, 0x4, R2.reuse ;  /* 0x000000040b067825 */ /* 0x104fe200078e0202 */
[----:B------:R-:W-:Y:S02]  /*0140*/  IADD3 R9, R11, 0x31, RZ ;  /* 0x000000310b097810 */ /* 0x000fe40007ffe0ff */
[----:B------:R-:W-:Y:S02]  /*0150*/  IADD3 R13, R11, 0x62, RZ ;  /* 0x000000620b0d7810 */ /* 0x000fe40007ffe0ff */
[----:B------:R-:W-:Y:S01]  /*0160*/  IADD3 R15, R11, 0x93, RZ ;  /* 0x000000930b0f7810 */ /* 0x000fe20007ffe0ff */
[--C-:B------:R-:W-:Y:S01]  /*0170*/  IMAD.WIDE R8, R9, 0x4, R2.reuse ;  /* 0x0000000409087825 */ /* 0x100fe200078e0202 */
[----:B------:R1:W2:Y:S04]  /*0180*/  @!P0 LDG.E.EL R21, desc[UR4][R6.64] ;  /* 0x0000000406158981 */ /* 0x0002a8000c2e1900 */
[----:B------:R-:W3:Y:S01]  /*0190*/  @!P0 LDG.E.EL R0, desc[UR4][R8.64] ;  /* 0x0000000408008981 */ /* 0x000ee2000c2e1900 */
[----:B------:R-:W-:-:S04]  /*01a0*/  IMAD.WIDE R10, R13, 0x4, R2 ;  /* 0x000000040d0a7825 */ /* 0x000fc800078e0202 */
[--C-:B------:R-:W-:Y:S01]  /*01b0*/  IMAD.WIDE R12, R15, 0x4, R2.reuse ;  /* 0x000000040f0c7825 */ /* 0x100fe200078e0202 */
[----:B------:R-:W4:Y:S04]  /*01c0*/  @!P0 LDG.E.EL R19, desc[UR4][R10.64] ;  /* 0x000000040a138981 */ /* 0x000f28000c2e1900 */
[----:B------:R-:W5:Y:S01]  /*01d0*/  @!P0 LDG.E.EL R17, desc[UR4][R12.64] ;  /* 0x000000040c118981 */ /* 0x000f62000c2e1900 */
[----:B------:R-:W-:Y:S01]  /*01e0*/  HFMA2.MMA R15, -RZ, RZ, 0, 0 ;  /* 0x00000000ff0f7435 */ /* 0x000fe200000001ff */
[----:B------:R-:W-:-:S09]  /*01f0*/  IMAD.WIDE R2, R5, 0x4, R2 ;  /* 0x0000000405027825 */ /* 0x000fd200078e0202 */
[----:B------:R1:W5:Y:S02]  /*0200*/  @!P0 LDG.E R15, desc[UR4][R2.64] ;  /* 0x00000004020f8981 */ /* 0x000364000c1e1900 */
[----:B-1----:R-:W-:Y:S01]  /*0210*/  MOV R7, 0x3e800000 ;  /* 0x3e80000000077802 */ /* 0x002fe20000000f00 */
[----:B0-----:R-:W0:Y:S02]  /*0220*/  LDC.64 R2, c[0x0][0x210] ;  /* 0x00008400ff027b82 */ /* 0x001e240000000a00 */
[----:B0-----:R-:W-:Y:S01]  /*0230*/  IMAD.WIDE R2, R5, 0x4, R2 ;  /* 0x0000000405027825 */ /* 0x001fe200078e0202 */
[----:B--2---:R-:W-:Y:S02]  /*0240*/  FSETP.GT.AND P1, PT, R21, RZ, PT ;  /* 0x000000ff1500720b */ /* 0x004fe40003f24000 */
[----:B---3--:R-:W-:Y:S02]  /*0250*/  FSETP.GT.AND P2, PT, R0, RZ, PT ;  /* 0x000000ff0000720b */ /* 0x008fe40003f44000 */
[----:B----4-:R-:W-:-:S02]  /*0260*/  FSETP.GT.AND P3, PT, R19, RZ, PT ;  /* 0x000000ff1300720b */ /* 0x010fc40003f64000 */
[----:B-----5:R-:W-:-:S09]  /*0270*/  FSETP.GT.AND P4, PT, R17, RZ, PT ;  /* 0x000000ff1100720b */ /* 0x020fd20003f84000 */
[----:B------:R-:W-:Y:S01]  /*0280*/  @!P2 FMUL R0, R0, 0.20000000298023223877 ;  /* 0x3e4ccccd0000a820 */ /* 0x000fe20000400000 */
[----:B------:R-:W-:-:S03]  /*0290*/  @!P1 FMUL R21, R21, 0.20000000298023223877 ;  /* 0x3e4ccccd15159820 */ /* 0x000fc60000400000 */
[----:B------:R-:W-:Y:S01]  /*02a0*/  FMUL R0, R0, R0 ;  /* 0x0000000000007220 */ /* 0x000fe20000400000 */
[----:B------:R-:W-:-:S03]  /*02b0*/  @!P3 FMUL R19, R19, 0.20000000298023223877 ;  /* 0x3e4ccccd1313b820 */ /* 0x000fc60000400000 */
[----:B------:R-:W-:Y:S01]  /*02c0*/  FFMA R0, R21, R21, R0 ;  /* 0x0000001515007223 */ /* 0x000fe20000000000 */
[----:B------:R-:W-:-:S03]  /*02d0*/  @!P4 FMUL R17, R17, 0.20000000298023223877 ;  /* 0x3e4ccccd1111c820 */ /* 0x000fc60000400000 */
[----:B------:R-:W-:-:S04]  /*02e0*/  FFMA R0, R19, R19, R0 ;  /* 0x0000001313007223 */ /* 0x000fc80000000000 */
[----:B------:R-:W-:-:S04]  /*02f0*/  FFMA R0, R17, R17, R0 ;  /* 0x0000001111007223 */ /* 0x000fc80000000000 */
[----:B------:R-:W-:Y:S01]  /*0300*/  FFMA R0, R0, R7, 9.9999999392252902908e-09 ;  /* 0x322bcc7700007423 */ /* 0x000fe20000000007 */
[----:B------:R-:W-:-:S05]  /*0310*/  FSETP.GT.AND P1, PT, R15, RZ, PT ;  /* 0x000000ff0f00720b */ /* 0x000fca0003f24000 */
[----:B------:R-:W0:Y:S08]  /*0320*/  MUFU.RSQ R0, R0 ;  /* 0x0000000000007308 */ /* 0x000e300000001400 */
[----:B------:R-:W-:-:S04]  /*0330*/  @!P1 FMUL R15, R15, 0.20000000298023223877 ;  /* 0x3e4ccccd0f0f9820 */ /* 0x000fc80000400000 */
[----:B0-----:R-:W-:-:S04]  /*0340*/  FMUL R4, R0, R15 ;  /* 0x0000000f00047220 */ /* 0x001fc80000400000 */
[----:B------:R-:W-:Y:S01]  /*0350*/  FMUL R5, R4, UR6 ;  /* 0x0000000604057c20 */ /* 0x000fe20008400000 */
[----:B------:R-:W-:Y:S06]  /*0360*/  @P0 EXIT ;  /* 0x000000000000094d */ /* 0x000fec0003800000 */
[----:B------:R-:W-:Y:S01]  /*0370*/  STG.E desc[UR4][R2.64], R5 ;  /* 0x0000000502007986 */ /* 0x000fe2000c101904 */
[----:B------:R-:W-:Y:S05]  /*0380*/  EXIT ;  /* 0x000000000000794d */ /* 0x000fea0003800000 */
.L_x_0:
[----:B------:R-:W-:-:S00]  /*0390*/  BRA `(.L_x_0) ;  /* 0xfffffffc00fc7947 */ /* 0x000fc0000383ffff */
[----:B------:R-:W-:-:S00]  /*03a0*/  NOP ;  /* 0x0000000000007918 */ /* 0x000fc00000000000 */
        /* <DEDUP_REMOVED lines=13> */
.L_x_1:


//--------------------- .nv.global.init           --------------------------
	.section	.nv.global.init,"aw",@progbits
.nv.global.init:
	.type		_$_str,@object
	.size		_$_str,(.L_0 - _$_str)
_$_str:
        /*0000*/ 	.byte	0x5f, 0x5f, 0x43, 0x55, 0x44, 0x41, 0x5f, 0x46, 0x54, 0x5a, 0x00
.L_0:


//--------------------- .nv.constant0.triton_poi_fused_add_leaky_relu_mean_mul_rsqrt_2 --------------------------
	.section	.nv.constant0.triton_poi_fused_add_leaky_relu_mean_mul_rsqrt_2,"a",@progbits
	.sectionflags	@""
	.align	4
.nv.constant0.triton_poi_fused_add_leaky_relu_mean_mul_rsqrt_2:
	.zero		552
